//
// Generated by NVIDIA NVVM Compiler
//
// Compiler Build ID: CL-36424714
// Cuda compilation tools, release 13.0, V13.0.88
// Based on NVVM 20.0.0
//

.version 9.0
.target sm_100
.address_size 64

	// .globl	_Z7reduce4PiS_
// _ZZ7reduce4PiS_E4data has been demoted

.visible .entry _Z7reduce4PiS_(
	.param .u64 .ptr .align 1 _Z7reduce4PiS__param_0,
	.param .u64 .ptr .align 1 _Z7reduce4PiS__param_1
)
{
	.reg .pred 	%p<5>;
	.reg .b32 	%r<23>;
	.reg .b64 	%rd<11>;
	// demoted variable
	.shared .align 4 .b8 _ZZ7reduce4PiS_E4data[4096];
	ld.param.u64 	%rd2, [_Z7reduce4PiS__param_0];
	ld.param.u64 	%rd1, [_Z7reduce4PiS__param_1];
	cvta.to.global.u64 	%rd3, %rd2;
	mov.u32 	%r1, %tid.x;
	mov.u32 	%r2, %ctaid.x;
	mov.u32 	%r22, %ntid.x;
	mul.lo.s32 	%r7, %r2, %r22;
	shl.b32 	%r8, %r7, 1;
	add.s32 	%r9, %r8, %r1;
	mul.wide.s32 	%rd4, %r9, 4;
	add.s64 	%rd5, %rd3, %rd4;
	ld.global.u32 	%r10, [%rd5];
	add.s32 	%r11, %r9, %r22;
	mul.wide.u32 	%rd6, %r11, 4;
	add.s64 	%rd7, %rd3, %rd6;
	ld.global.u32 	%r12, [%rd7];
	add.s32 	%r13, %r12, %r10;
	shl.b32 	%r14, %r1, 2;
	mov.u32 	%r15, _ZZ7reduce4PiS_E4data;
	add.s32 	%r4, %r15, %r14;
	st.shared.u32 	[%r4], %r13;
	bar.sync 	0;
	setp.lt.u32 	%p1, %r22, 2;
	@%p1 bra 	$L__BB0_4;
$L__BB0_1:
	shr.u32 	%r6, %r22, 1;
	setp.ge.u32 	%p2, %r1, %r6;
	@%p2 bra 	$L__BB0_3;
	shl.b32 	%r16, %r6, 2;
	add.s32 	%r17, %r4, %r16;
	ld.shared.u32 	%r18, [%r17];
	ld.shared.u32 	%r19, [%r4];
	add.s32 	%r20, %r19, %r18;
	st.shared.u32 	[%r4], %r20;
$L__BB0_3:
	bar.sync 	0;
	setp.gt.u32 	%p3, %r22, 3;
	mov.u32 	%r22, %r6;
	@%p3 bra 	$L__BB0_1;
$L__BB0_4:
	setp.ne.s32 	%p4, %r1, 0;
	@%p4 bra 	$L__BB0_6;
	ld.shared.u32 	%r21, [_ZZ7reduce4PiS_E4data];
	cvta.to.global.u64 	%rd8, %rd1;
	mul.wide.u32 	%rd9, %r2, 4;
	add.s64 	%rd10, %rd8, %rd9;
	st.global.u32 	[%rd10], %r21;
$L__BB0_6:
	ret;

}


// ===== COMPILED SASS (sm_100) =====

	.target	sm_100

	.elftype	@"ET_EXEC"


//--------------------- .note.nv.tkinfo           --------------------------
	.section	.note.nv.tkinfo,"",@"SHT_NOTE"
	.sectionflags	@"SHF_NOTE_NV_TKINFO"
	.tkinfo
        /*0018*/ 	.word	0x00000002
        /*0030*/ 	.string	""
        /*0030*/ 	.string	"ptxas"
        /*0030*/ 	.string	"Cuda compilation tools, release 13.0, V13.0.88"
        /*0030*/ 	.string	"Build cuda_13.0.r13.0/compiler.36424714_0"
        /*0030*/ 	.string	"-arch sm_100 -m 64 "



//--------------------- .note.nv.cuinfo           --------------------------
	.section	.note.nv.cuinfo,"",@"SHT_NOTE"
	.sectionflags	@"SHF_NOTE_NV_CUINFO"
        /*0018*/ 	.short	0x0002
        /*001a*/ 	.short	0x0064
        /*001c*/ 	.short	0x0082
	.zero		2


//--------------------- .nv.info                  --------------------------
	.section	.nv.info,"",@"SHT_CUDA_INFO"
	.align	4


	//----- nvinfo : EIATTR_REGCOUNT
	.align		4
        /*0000*/ 	.byte	0x04, 0x2f
        /*0002*/ 	.short	(.L_1 - .L_0)
	.align		4
.L_0:
        /*0004*/ 	.word	index@(_Z7reduce4PiS_)
        /*0008*/ 	.word	0x0000000e


	//----- nvinfo : EIATTR_FRAME_SIZE
	.align		4
.L_1:
        /*000c*/ 	.byte	0x04, 0x11
        /*000e*/ 	.short	(.L_3 - .L_2)
	.align		4
.L_2:
        /*0010*/ 	.word	index@(_Z7reduce4PiS_)
        /*0014*/ 	.word	0x00000000


	//----- nvinfo : EIATTR_MIN_STACK_SIZE
	.align		4
.L_3:
        /*0018*/ 	.byte	0x04, 0x12
        /*001a*/ 	.short	(.L_5 - .L_4)
	.align		4
.L_4:
        /*001c*/ 	.word	index@(_Z7reduce4PiS_)
        /*0020*/ 	.word	0x00000000
.L_5:


//--------------------- .nv.compat                --------------------------
	.section	.nv.compat,"",@"SHT_CUDA_COMPAT_INFO"
	.align	4
        /*0000*/ 	.byte	0x02, 0x09, 0x00, 0x00, 0x02, 0x02, 0x01, 0x00, 0x02, 0x05, 0x05, 0x00, 0x03, 0x07, 0x01, 0x01
        /*0010*/ 	.byte	0x02, 0x03, 0x00, 0x00, 0x02, 0x06, 0x01, 0x00, 0x04, 0x0b, 0x08, 0x00, 0x09, 0x00, 0x00, 0x00
        /*0020*/ 	.byte	0x00, 0x00, 0x00, 0x00


//--------------------- .nv.info._Z7reduce4PiS_   --------------------------
	.section	.nv.info._Z7reduce4PiS_,"",@"SHT_CUDA_INFO"
	.sectionflags	@""
	.align	4


	//----- nvinfo : EIATTR_CUDA_API_VERSION
	.align		4
        /*0000*/ 	.byte	0x04, 0x37
        /*0002*/ 	.short	(.L_7 - .L_6)
.L_6:
        /*0004*/ 	.word	0x00000082


	//----- nvinfo : EIATTR_KPARAM_INFO
	.align		4
.L_7:
        /*0008*/ 	.byte	0x04, 0x17
        /*000a*/ 	.short	(.L_9 - .L_8)
.L_8:
        /*000c*/ 	.word	0x00000000
        /*0010*/ 	.short	0x0001
        /*0012*/ 	.short	0x0008
        /*0014*/ 	.byte	0x00, 0xf5, 0x21, 0x00


	//----- nvinfo : EIATTR_KPARAM_INFO
	.align		4
.L_9:
        /*0018*/ 	.byte	0x04, 0x17
        /*001a*/ 	.short	(.L_11 - .L_10)
.L_10:
        /*001c*/ 	.word	0x00000000
        /*0020*/ 	.short	0x0000
        /*0022*/ 	.short	0x0000
        /*0024*/ 	.byte	0x00, 0xf5, 0x21, 0x00


	//----- nvinfo : EIATTR_SPARSE_MMA_MASK
	.align		4
.L_11:
        /*0028*/ 	.byte	0x03, 0x50
        /*002a*/ 	.short	0x0000


	//----- nvinfo : EIATTR_MAXREG_COUNT
	.align		4
        /*002c*/ 	.byte	0x03, 0x1b
        /*002e*/ 	.short	0x00ff


	//----- nvinfo : EIATTR_NUM_BARRIERS
	.align		4
        /*0030*/ 	.byte	0x02, 0x4c
        /*0032*/ 	.byte	0x01
	.zero		1


	//----- nvinfo : EIATTR_MERCURY_ISA_VERSION
	.align		4
        /*0034*/ 	.byte	0x03, 0x5f
        /*0036*/ 	.short	0x0101


	//----- nvinfo : EIATTR_VRC_CTA_INIT_COUNT
	.align		4
        /*0038*/ 	.byte	0x02, 0x4a
	.zero		1
	.zero		1


	//----- nvinfo : EIATTR_EXIT_INSTR_OFFSETS
	.align		4
        /*003c*/ 	.byte	0x04, 0x1c
        /*003e*/ 	.short	(.L_13 - .L_12)


	//   ....[0]....
.L_12:
        /*0040*/ 	.word	0x00000230


	//   ....[1]....
        /*0044*/ 	.word	0x000002b0


	//----- nvinfo : EIATTR_CBANK_PARAM_SIZE
	.align		4
.L_13:
        /*0048*/ 	.byte	0x03, 0x19
        /*004a*/ 	.short	0x0010


	//----- nvinfo : EIATTR_PARAM_CBANK
	.align		4
        /*004c*/ 	.byte	0x04, 0x0a
        /*004e*/ 	.short	(.L_15 - .L_14)
	.align		4
.L_14:
        /*0050*/ 	.word	index@(.nv.constant0._Z7reduce4PiS_)
        /*0054*/ 	.short	0x0380
        /*0056*/ 	.short	0x0010


	//----- nvinfo : EIATTR_SW_WAR
	.align		4
.L_15:
        /*0058*/ 	.byte	0x04, 0x36
        /*005a*/ 	.short	(.L_17 - .L_16)
.L_16:
        /*005c*/ 	.word	0x00000008
.L_17:


//--------------------- .nv.callgraph             --------------------------
	.section	.nv.callgraph,"",@"SHT_CUDA_CALLGRAPH"
	.align	4
	.sectionentsize	8
	.align		4
        /*0000*/ 	.word	0x00000000
	.align		4
        /*0004*/ 	.word	0xffffffff
	.align		4
        /*0008*/ 	.word	0x00000000
	.align		4
        /*000c*/ 	.word	0xfffffffe
	.align		4
        /*0010*/ 	.word	0x00000000
	.align		4
        /*0014*/ 	.word	0xfffffffd
	.align		4
        /*0018*/ 	.word	0x00000000
	.align		4
        /*001c*/ 	.word	0xfffffffc


//--------------------- .text._Z7reduce4PiS_      --------------------------
	.section	.text._Z7reduce4PiS_,"ax",@progbits
	.align	128
        .global         _Z7reduce4PiS_
        .type           _Z7reduce4PiS_,@function
        .size           _Z7reduce4PiS_,(.L_x_3 - _Z7reduce4PiS_)
        .other          _Z7reduce4PiS_,@"STO_CUDA_ENTRY STV_DEFAULT"
_Z7reduce4PiS_:
.text._Z7reduce4PiS_:
[----:B------:R-:W-:Y:S01]  /*0000*/  LDC R1, c[0x0][0x37c] ;  /* 0x0000df00ff017b82 */ /* 0x000fe20000000800 */
[----:B------:R-:W0:Y:S01]  /*0010*/  S2R R11, SR_CTAID.X ;  /* 0x00000000000b7919 */ /* 0x000e220000002500 */
[----:B------:R-:W0:Y:S06]  /*0020*/  LDCU UR8, c[0x0][0x360] ;  /* 0x00006c00ff0877ac */ /* 0x000e2c0008000800 */
[----:B------:R-:W1:Y:S01]  /*0030*/  LDC.64 R4, c[0x0][0x380] ;  /* 0x0000e000ff047b82 */ /* 0x000e620000000a00 */
[----:B------:R-:W2:Y:S01]  /*0040*/  S2R R9, SR_TID.X ;  /* 0x0000000000097919 */ /* 0x000ea20000002100 */
[----:B------:R-:W3:Y:S01]  /*0050*/  LDCU.64 UR6, c[0x0][0x358] ;  /* 0x00006b00ff0677ac */ /* 0x000ee20008000a00 */
[----:B0-----:R-:W-:-:S04]  /*0060*/  IMAD R0, R11, UR8, RZ ;  /* 0x000000080b007c24 */ /* 0x001fc8000f8e02ff */
[----:B--2---:R-:W-:-:S05]  /*0070*/  IMAD R3, R0, 0x2, R9 ;  /* 0x0000000200037824 */ /* 0x004fca00078e0209 */
[C---:B------:R-:W-:Y:S01]  /*0080*/  IADD3 R7, PT, PT, R3.reuse, UR8, RZ ;  /* 0x0000000803077c10 */ /* 0x040fe2000fffe0ff */
[----:B-1----:R-:W-:-:S04]  /*0090*/  IMAD.WIDE R2, R3, 0x4, R4 ;  /* 0x0000000403027825 */ /* 0x002fc800078e0204 */
[----:B------:R-:W-:Y:S02]  /*00a0*/  IMAD.WIDE.U32 R4, R7, 0x4, R4 ;  /* 0x0000000407047825 */ /* 0x000fe400078e0004 */
[----:B---3--:R-:W2:Y:S04]  /*00b0*/  LDG.E R2, desc[UR6][R2.64] ;  /* 0x0000000602027981 */ /* 0x008ea8000c1e1900 */
[----:B------:R-:W2:Y:S01]  /*00c0*/  LDG.E R5, desc[UR6][R4.64] ;  /* 0x0000000604057981 */ /* 0x000ea2000c1e1900 */
[----:B------:R-:W0:Y:S01]  /*00d0*/  S2UR UR5, SR_CgaCtaId ;  /* 0x00000000000579c3 */ /* 0x000e220000008800 */
[----:B------:R-:W-:Y:S01]  /*00e0*/  UMOV UR4, 0x400 ;  /* 0x0000040000047882 */ /* 0x000fe20000000000 */
[----:B------:R-:W-:Y:S01]  /*00f0*/  UISETP.GE.U32.AND UP0, UPT, UR8, 0x2, UPT ;  /* 0x000000020800788c */ /* 0x000fe2000bf06070 */
[----:B------:R-:W-:Y:S01]  /*0100*/  ISETP.NE.AND P0, PT, R9, RZ, PT ;  /* 0x000000ff0900720c */ /* 0x000fe20003f05270 */
[----:B0-----:R-:W-:-:S06]  /*0110*/  ULEA UR4, UR5, UR4, 0x18 ;  /* 0x0000000405047291 */ /* 0x001fcc000f8ec0ff */
[----:B------:R-:W-:Y:S01]  /*0120*/  LEA R7, R9, UR4, 0x2 ;  /* 0x0000000409077c11 */ /* 0x000fe2000f8e10ff */
[----:B--2---:R-:W-:-:S05]  /*0130*/  IMAD.IADD R0, R2, 0x1, R5 ;  /* 0x0000000102007824 */ /* 0x004fca00078e0205 */
[----:B------:R0:W-:Y:S01]  /*0140*/  STS [R7], R0 ;  /* 0x0000000007007388 */ /* 0x0001e20000000800 */
[----:B------:R-:W-:Y:S06]  /*0150*/  BAR.SYNC.DEFER_BLOCKING 0x0 ;  /* 0x0000000000007b1d */ /* 0x000fec0000010000 */
[----:B------:R-:W-:Y:S05]  /*0160*/  BRA.U !UP0, `(.L_x_0) ;  /* 0x0000000108307547 */ /* 0x000fea000b800000 */
[----:B0-----:R-:W-:-:S07]  /*0170*/  MOV R0, UR8 ;  /* 0x0000000800007c02 */ /* 0x001fce0008000f00 */
.L_x_1:
[----:B------:R-:W-:-:S04]  /*0180*/  SHF.R.U32.HI R6, RZ, 0x1, R0 ;  /* 0x00000001ff067819 */ /* 0x000fc80000011600 */
[----:B------:R-:W-:-:S13]  /*0190*/  ISETP.GE.U32.AND P1, PT, R9, R6, PT ;  /* 0x000000060900720c */ /* 0x000fda0003f26070 */
[----:B------:R-:W-:Y:S01]  /*01a0*/  @!P1 IMAD R2, R6, 0x4, R7 ;  /* 0x0000000406029824 */ /* 0x000fe200078e0207 */
[----:B------:R-:W-:Y:S05]  /*01b0*/  @!P1 LDS R3, [R7] ;  /* 0x0000000007039984 */ /* 0x000fea0000000800 */
[----:B------:R-:W0:Y:S02]  /*01c0*/  @!P1 LDS R2, [R2] ;  /* 0x0000000002029984 */ /* 0x000e240000000800 */
[----:B0-----:R-:W-:-:S05]  /*01d0*/  @!P1 IADD3 R4, PT, PT, R2, R3, RZ ;  /* 0x0000000302049210 */ /* 0x001fca0007ffe0ff */
[----:B------:R1:W-:Y:S01]  /*01e0*/  @!P1 STS [R7], R4 ;  /* 0x0000000407009388 */ /* 0x0003e20000000800 */
[----:B------:R-:W-:Y:S01]  /*01f0*/  BAR.SYNC.DEFER_BLOCKING 0x0 ;  /* 0x0000000000007b1d */ /* 0x000fe20000010000 */
[----:B------:R-:W-:Y:S01]  /*0200*/  ISETP.GT.U32.AND P1, PT, R0, 0x3, PT ;  /* 0x000000030000780c */ /* 0x000fe20003f24070 */
[----:B------:R-:W-:-:S12]  /*0210*/  IMAD.MOV.U32 R0, RZ, RZ, R6 ;  /* 0x000000ffff007224 */ /* 0x000fd800078e0006 */
[----:B-1----:R-:W-:Y:S05]  /*0220*/  @P1 BRA `(.L_x_1) ;  /* 0xfffffffc00d41947 */ /* 0x002fea000383ffff */
.L_x_0:
[----:B------:R-:W-:Y:S05]  /*0230*/  @P0 EXIT ;  /* 0x000000000000094d */ /* 0x000fea0003800000 */
[----:B------:R-:W1:Y:S01]  /*0240*/  S2UR UR5, SR_CgaCtaId ;  /* 0x00000000000579c3 */ /* 0x000e620000008800 */
[----:B------:R-:W-:-:S07]  /*0250*/  UMOV UR4, 0x400 ;  /* 0x0000040000047882 */ /* 0x000fce0000000000 */
[----:B------:R-:W2:Y:S01]  /*0260*/  LDC.64 R2, c[0x0][0x388] ;  /* 0x0000e200ff027b82 */ /* 0x000ea20000000a00 */
[----:B-1----:R-:W-:Y:S01]  /*0270*/  ULEA UR4, UR5, UR4, 0x18 ;  /* 0x0000000405047291 */ /* 0x002fe2000f8ec0ff */
[----:B--2---:R-:W-:-:S08]  /*0280*/  IMAD.WIDE.U32 R2, R11, 0x4, R2 ;  /* 0x000000040b027825 */ /* 0x004fd000078e0002 */
[----:B------:R-:W1:Y:S04]  /*0290*/  LDS R5, [UR4] ;  /* 0x00000004ff057984 */ /* 0x000e680008000800 */
[----:B-1----:R-:W-:Y:S01]  /*02a0*/  STG.E desc[UR6][R2.64], R5 ;  /* 0x0000000502007986 */ /* 0x002fe2000c101906 */
[----:B------:R-:W-:Y:S05]  /*02b0*/  EXIT ;  /* 0x000000000000794d */ /* 0x000fea0003800000 */
.L_x_2:
[----:B------:R-:W-:-:S00]  /*02c0*/  BRA `(.L_x_2) ;  /* 0xfffffffc00fc7947 */ /* 0x000fc0000383ffff */
[----:B------:R-:W-:-:S00]  /*02d0*/  NOP ;  /* 0x0000000000007918 */ /* 0x000fc00000000000 */
        /* <DEDUP_REMOVED lines=10> */
.L_x_3:


//--------------------- .nv.shared._Z7reduce4PiS_ --------------------------
	.section	.nv.shared._Z7reduce4PiS_,"aw",@nobits
	.sectionflags	@""
	.align	4
.nv.shared._Z7reduce4PiS_:
	.zero		5120


//--------------------- .nv.shared.reserved.0     --------------------------
	.section	.nv.shared.reserved.0,"aw",@nobits
	.weak		__nv_reservedSMEM_offset_0_alias
	.size		__nv_reservedSMEM_offset_0_alias, 0, 64
	.other		__nv_reservedSMEM_offset_0_alias,@"STO_CUDA_RESERVED_SHARED STV_DEFAULT"
__nv_reservedSMEM_offset_0_alias:
	.zero		0
	.zero		64


//--------------------- .nv.constant0._Z7reduce4PiS_ --------------------------
	.section	.nv.constant0._Z7reduce4PiS_,"a",@progbits
	.sectionflags	@""
	.align	4
.nv.constant0._Z7reduce4PiS_:
	.zero		912


//--------------------- SYMBOLS --------------------------

	.type		.nv.reservedSmem.offset0,@object
	.size		.nv.reservedSmem.offset0,0x4
	.type		.nv.reservedSmem.cap,@object
	.size		.nv.reservedSmem.cap,0x4
